//
// Generated by NVIDIA NVVM Compiler
//
// Compiler Build ID: CL-36424714
// Cuda compilation tools, release 13.0, V13.0.88
// Based on NVVM 20.0.0
//

.version 9.0
.target sm_100
.address_size 64

	// .globl	_Z15A_D_in_B_kerneliPdS_S_

.visible .entry _Z15A_D_in_B_kerneliPdS_S_(
	.param .u32 _Z15A_D_in_B_kerneliPdS_S__param_0,
	.param .u64 .ptr .align 1 _Z15A_D_in_B_kerneliPdS_S__param_1,
	.param .u64 .ptr .align 1 _Z15A_D_in_B_kerneliPdS_S__param_2,
	.param .u64 .ptr .align 1 _Z15A_D_in_B_kerneliPdS_S__param_3
)
{
	.reg .pred 	%p<5>;
	.reg .b32 	%r<26>;
	.reg .b64 	%rd<12>;
	.reg .b64 	%fd<4>;

	ld.param.u32 	%r13, [_Z15A_D_in_B_kerneliPdS_S__param_0];
	ld.param.u64 	%rd4, [_Z15A_D_in_B_kerneliPdS_S__param_1];
	ld.param.u64 	%rd5, [_Z15A_D_in_B_kerneliPdS_S__param_2];
	ld.param.u64 	%rd6, [_Z15A_D_in_B_kerneliPdS_S__param_3];
	mov.u32 	%r14, %ctaid.x;
	mov.u32 	%r1, %ntid.x;
	mov.u32 	%r15, %tid.x;
	mad.lo.s32 	%r23, %r14, %r1, %r15;
	setp.ge.s32 	%p1, %r23, %r13;
	@%p1 bra 	$L__BB0_6;
	mov.u32 	%r16, %ntid.y;
	mov.u32 	%r17, %nctaid.y;
	mul.lo.s32 	%r3, %r16, %r17;
	mov.u32 	%r18, %nctaid.x;
	mul.lo.s32 	%r4, %r1, %r18;
	mov.u32 	%r19, %tid.y;
	mov.u32 	%r20, %ctaid.y;
	mad.lo.s32 	%r25, %r20, %r16, %r19;
	cvta.to.global.u64 	%rd1, %rd5;
	cvta.to.global.u64 	%rd2, %rd4;
	cvta.to.global.u64 	%rd3, %rd6;
$L__BB0_2:
	setp.ge.s32 	%p2, %r25, %r13;
	@%p2 bra 	$L__BB0_5;
	mul.wide.s32 	%rd7, %r23, 8;
	add.s64 	%rd8, %rd1, %rd7;
	ld.global.f64 	%fd1, [%rd8];
	mul.lo.s32 	%r8, %r23, %r13;
$L__BB0_4:
	add.s32 	%r21, %r25, %r8;
	mul.wide.s32 	%rd9, %r21, 8;
	add.s64 	%rd10, %rd2, %rd9;
	ld.global.f64 	%fd2, [%rd10];
	mul.f64 	%fd3, %fd1, %fd2;
	add.s64 	%rd11, %rd3, %rd9;
	st.global.f64 	[%rd11], %fd3;
	add.s32 	%r25, %r25, %r3;
	setp.lt.s32 	%p3, %r25, %r13;
	@%p3 bra 	$L__BB0_4;
$L__BB0_5:
	add.s32 	%r23, %r23, %r4;
	setp.lt.s32 	%p4, %r23, %r13;
	@%p4 bra 	$L__BB0_2;
$L__BB0_6:
	ret;

}


// ===== COMPILED SASS (sm_100) =====

	.target	sm_100

	.elftype	@"ET_EXEC"


//--------------------- .note.nv.tkinfo           --------------------------
	.section	.note.nv.tkinfo,"",@"SHT_NOTE"
	.sectionflags	@"SHF_NOTE_NV_TKINFO"
	.tkinfo
        /*0018*/ 	.word	0x00000002
        /*0030*/ 	.string	""
        /*0030*/ 	.string	"ptxas"
        /*0030*/ 	.string	"Cuda compilation tools, release 13.0, V13.0.88"
        /*0030*/ 	.string	"Build cuda_13.0.r13.0/compiler.36424714_0"
        /*0030*/ 	.string	"-arch sm_100 -m 64 "



//--------------------- .note.nv.cuinfo           --------------------------
	.section	.note.nv.cuinfo,"",@"SHT_NOTE"
	.sectionflags	@"SHF_NOTE_NV_CUINFO"
        /*0018*/ 	.short	0x0002
        /*001a*/ 	.short	0x0064
        /*001c*/ 	.short	0x0082
	.zero		2


//--------------------- .nv.info                  --------------------------
	.section	.nv.info,"",@"SHT_CUDA_INFO"
	.align	4


	//----- nvinfo : EIATTR_REGCOUNT
	.align		4
        /*0000*/ 	.byte	0x04, 0x2f
        /*0002*/ 	.short	(.L_1 - .L_0)
	.align		4
.L_0:
        /*0004*/ 	.word	index@(_Z15A_D_in_B_kerneliPdS_S_)
        /*0008*/ 	.word	0x00000014


	//----- nvinfo : EIATTR_FRAME_SIZE
	.align		4
.L_1:
        /*000c*/ 	.byte	0x04, 0x11
        /*000e*/ 	.short	(.L_3 - .L_2)
	.align		4
.L_2:
        /*0010*/ 	.word	index@(_Z15A_D_in_B_kerneliPdS_S_)
        /*0014*/ 	.word	0x00000000


	//----- nvinfo : EIATTR_MIN_STACK_SIZE
	.align		4
.L_3:
        /*0018*/ 	.byte	0x04, 0x12
        /*001a*/ 	.short	(.L_5 - .L_4)
	.align		4
.L_4:
        /*001c*/ 	.word	index@(_Z15A_D_in_B_kerneliPdS_S_)
        /*0020*/ 	.word	0x00000000
.L_5:


//--------------------- .nv.compat                --------------------------
	.section	.nv.compat,"",@"SHT_CUDA_COMPAT_INFO"
	.align	4
        /*0000*/ 	.byte	0x02, 0x09, 0x00, 0x00, 0x02, 0x02, 0x01, 0x00, 0x02, 0x05, 0x05, 0x00, 0x03, 0x07, 0x01, 0x01
        /*0010*/ 	.byte	0x02, 0x03, 0x00, 0x00, 0x02, 0x06, 0x01, 0x00, 0x04, 0x0b, 0x08, 0x00, 0x01, 0x00, 0x00, 0x00
        /*0020*/ 	.byte	0x00, 0x00, 0x00, 0x00


//--------------------- .nv.info._Z15A_D_in_B_kerneliPdS_S_ --------------------------
	.section	.nv.info._Z15A_D_in_B_kerneliPdS_S_,"",@"SHT_CUDA_INFO"
	.sectionflags	@""
	.align	4


	//----- nvinfo : EIATTR_CUDA_API_VERSION
	.align		4
        /*0000*/ 	.byte	0x04, 0x37
        /*0002*/ 	.short	(.L_7 - .L_6)
.L_6:
        /*0004*/ 	.word	0x00000082


	//----- nvinfo : EIATTR_KPARAM_INFO
	.align		4
.L_7:
        /*0008*/ 	.byte	0x04, 0x17
        /*000a*/ 	.short	(.L_9 - .L_8)
.L_8:
        /*000c*/ 	.word	0x00000000
        /*0010*/ 	.short	0x0003
        /*0012*/ 	.short	0x0018
        /*0014*/ 	.byte	0x00, 0xf5, 0x21, 0x00


	//----- nvinfo : EIATTR_KPARAM_INFO
	.align		4
.L_9:
        /*0018*/ 	.byte	0x04, 0x17
        /*001a*/ 	.short	(.L_11 - .L_10)
.L_10:
        /*001c*/ 	.word	0x00000000
        /*0020*/ 	.short	0x0002
        /*0022*/ 	.short	0x0010
        /*0024*/ 	.byte	0x00, 0xf5, 0x21, 0x00


	//----- nvinfo : EIATTR_KPARAM_INFO
	.align		4
.L_11:
        /*0028*/ 	.byte	0x04, 0x17
        /*002a*/ 	.short	(.L_13 - .L_12)
.L_12:
        /*002c*/ 	.word	0x00000000
        /*0030*/ 	.short	0x0001
        /*0032*/ 	.short	0x0008
        /*0034*/ 	.byte	0x00, 0xf5, 0x21, 0x00


	//----- nvinfo : EIATTR_KPARAM_INFO
	.align		4
.L_13:
        /*0038*/ 	.byte	0x04, 0x17
        /*003a*/ 	.short	(.L_15 - .L_14)
.L_14:
        /*003c*/ 	.word	0x00000000
        /*0040*/ 	.short	0x0000
        /*0042*/ 	.short	0x0000
        /*0044*/ 	.byte	0x00, 0xf0, 0x11, 0x00


	//----- nvinfo : EIATTR_SPARSE_MMA_MASK
	.align		4
.L_15:
        /*0048*/ 	.byte	0x03, 0x50
        /*004a*/ 	.short	0x0000


	//----- nvinfo : EIATTR_MAXREG_COUNT
	.align		4
        /*004c*/ 	.byte	0x03, 0x1b
        /*004e*/ 	.short	0x00ff


	//----- nvinfo : EIATTR_MERCURY_ISA_VERSION
	.align		4
        /*0050*/ 	.byte	0x03, 0x5f
        /*0052*/ 	.short	0x0101


	//----- nvinfo : EIATTR_VRC_CTA_INIT_COUNT
	.align		4
        /*0054*/ 	.byte	0x02, 0x4a
	.zero		1
	.zero		1


	//----- nvinfo : EIATTR_EXIT_INSTR_OFFSETS
	.align		4
        /*0058*/ 	.byte	0x04, 0x1c
        /*005a*/ 	.short	(.L_17 - .L_16)


	//   ....[0]....
.L_16:
        /*005c*/ 	.word	0x00000070


	//   ....[1]....
        /*0060*/ 	.word	0x00000270


	//----- nvinfo : EIATTR_CRS_STACK_SIZE
	.align		4
.L_17:
        /*0064*/ 	.byte	0x04, 0x1e
        /*0066*/ 	.short	(.L_19 - .L_18)
.L_18:
        /*0068*/ 	.word	0x00000000


	//----- nvinfo : EIATTR_CBANK_PARAM_SIZE
	.align		4
.L_19:
        /*006c*/ 	.byte	0x03, 0x19
        /*006e*/ 	.short	0x0020


	//----- nvinfo : EIATTR_PARAM_CBANK
	.align		4
        /*0070*/ 	.byte	0x04, 0x0a
        /*0072*/ 	.short	(.L_21 - .L_20)
	.align		4
.L_20:
        /*0074*/ 	.word	index@(.nv.constant0._Z15A_D_in_B_kerneliPdS_S_)
        /*0078*/ 	.short	0x0380
        /*007a*/ 	.short	0x0020


	//----- nvinfo : EIATTR_SW_WAR
	.align		4
.L_21:
        /*007c*/ 	.byte	0x04, 0x36
        /*007e*/ 	.short	(.L_23 - .L_22)
.L_22:
        /*0080*/ 	.word	0x00000008
.L_23:


//--------------------- .nv.callgraph             --------------------------
	.section	.nv.callgraph,"",@"SHT_CUDA_CALLGRAPH"
	.align	4
	.sectionentsize	8
	.align		4
        /*0000*/ 	.word	0x00000000
	.align		4
        /*0004*/ 	.word	0xffffffff
	.align		4
        /*0008*/ 	.word	0x00000000
	.align		4
        /*000c*/ 	.word	0xfffffffe
	.align		4
        /*0010*/ 	.word	0x00000000
	.align		4
        /*0014*/ 	.word	0xfffffffd
	.align		4
        /*0018*/ 	.word	0x00000000
	.align		4
        /*001c*/ 	.word	0xfffffffc


//--------------------- .text._Z15A_D_in_B_kerneliPdS_S_ --------------------------
	.section	.text._Z15A_D_in_B_kerneliPdS_S_,"ax",@progbits
	.align	128
        .global         _Z15A_D_in_B_kerneliPdS_S_
        .type           _Z15A_D_in_B_kerneliPdS_S_,@function
        .size           _Z15A_D_in_B_kerneliPdS_S_,(.L_x_5 - _Z15A_D_in_B_kerneliPdS_S_)
        .other          _Z15A_D_in_B_kerneliPdS_S_,@"STO_CUDA_ENTRY STV_DEFAULT"
_Z15A_D_in_B_kerneliPdS_S_:
.text._Z15A_D_in_B_kerneliPdS_S_:
[----:B------:R-:W-:Y:S01]  /*0000*/  LDC R1, c[0x0][0x37c] ;  /* 0x0000df00ff017b82 */ /* 0x000fe20000000800 */
[----:B------:R-:W0:Y:S07]  /*0010*/  S2R R0, SR_TID.X ;  /* 0x0000000000007919 */ /* 0x000e2e0000002100 */
[----:B------:R-:W0:Y:S01]  /*0020*/  S2UR UR4, SR_CTAID.X ;  /* 0x00000000000479c3 */ /* 0x000e220000002500 */
[----:B------:R-:W1:Y:S07]  /*0030*/  LDCU UR5, c[0x0][0x380] ;  /* 0x00007000ff0577ac */ /* 0x000e6e0008000800 */
[----:B------:R-:W0:Y:S02]  /*0040*/  LDC R15, c[0x0][0x360] ;  /* 0x0000d800ff0f7b82 */ /* 0x000e240000000800 */
[----:B0-----:R-:W-:-:S05]  /*0050*/  IMAD R0, R15, UR4, R0 ;  /* 0x000000040f007c24 */ /* 0x001fca000f8e0200 */
[----:B-1----:R-:W-:-:S13]  /*0060*/  ISETP.GE.AND P0, PT, R0, UR5, PT ;  /* 0x0000000500007c0c */ /* 0x002fda000bf06270 */
[----:B------:R-:W-:Y:S05]  /*0070*/  @P0 EXIT ;  /* 0x000000000000094d */ /* 0x000fea0003800000 */
[----:B------:R-:W0:Y:S01]  /*0080*/  S2R R17, SR_TID.Y ;  /* 0x0000000000117919 */ /* 0x000e220000002200 */
[----:B------:R-:W1:Y:S01]  /*0090*/  LDCU UR5, c[0x0][0x364] ;  /* 0x00006c80ff0577ac */ /* 0x000e620008000800 */
[----:B------:R-:W0:Y:S01]  /*00a0*/  S2R R2, SR_CTAID.Y ;  /* 0x0000000000027919 */ /* 0x000e220000002600 */
[----:B------:R-:W1:Y:S01]  /*00b0*/  LDCU UR4, c[0x0][0x374] ;  /* 0x00006e80ff0477ac */ /* 0x000e620008000800 */
[----:B------:R-:W2:Y:S01]  /*00c0*/  LDCU UR6, c[0x0][0x370] ;  /* 0x00006e00ff0677ac */ /* 0x000ea20008000800 */
[----:B------:R-:W3:Y:S01]  /*00d0*/  LDCU.64 UR8, c[0x0][0x358] ;  /* 0x00006b00ff0877ac */ /* 0x000ee20008000a00 */
[----:B-1----:R-:W-:Y:S01]  /*00e0*/  UIMAD UR4, UR5, UR4, URZ ;  /* 0x00000004050472a4 */ /* 0x002fe2000f8e02ff */
[----:B--2---:R-:W-:Y:S02]  /*00f0*/  IMAD R15, R15, UR6, RZ ;  /* 0x000000060f0f7c24 */ /* 0x004fe4000f8e02ff */
[----:B0--3--:R-:W-:-:S09]  /*0100*/  IMAD R17, R2, UR5, R17 ;  /* 0x0000000502117c24 */ /* 0x009fd2000f8e0211 */
.L_x_3:
[----:B------:R-:W0:Y:S01]  /*0110*/  LDC R14, c[0x0][0x380] ;  /* 0x0000e000ff0e7b82 */ /* 0x000e220000000800 */
[----:B------:R-:W-:Y:S01]  /*0120*/  BSSY.RECONVERGENT B0, `(.L_x_0) ;  /* 0x0000011000007945 */ /* 0x000fe20003800200 */
[----:B0-----:R-:W-:-:S13]  /*0130*/  ISETP.GE.AND P0, PT, R17, R14, PT ;  /* 0x0000000e1100720c */ /* 0x001fda0003f06270 */
[----:B---3--:R-:W-:Y:S05]  /*0140*/  @P0 BRA `(.L_x_1) ;  /* 0x0000000000380947 */ /* 0x008fea0003800000 */
[----:B------:R-:W0:Y:S08]  /*0150*/  LDC.64 R2, c[0x0][0x390] ;  /* 0x0000e400ff027b82 */ /* 0x000e300000000a00 */
[----:B------:R-:W1:Y:S08]  /*0160*/  LDC.64 R8, c[0x0][0x388] ;  /* 0x0000e200ff087b82 */ /* 0x000e700000000a00 */
[----:B------:R-:W2:Y:S01]  /*0170*/  LDC.64 R10, c[0x0][0x398] ;  /* 0x0000e600ff0a7b82 */ /* 0x000ea20000000a00 */
[----:B0-----:R-:W-:-:S05]  /*0180*/  IMAD.WIDE R2, R0, 0x8, R2 ;  /* 0x0000000800027825 */ /* 0x001fca00078e0202 */
[----:B------:R0:W5:Y:S02]  /*0190*/  LDG.E.64 R12, desc[UR8][R2.64] ;  /* 0x00000008020c7981 */ /* 0x000164000c1e1b00 */
.L_x_2:
[----:B---3--:R-:W-:-:S04]  /*01a0*/  IMAD R7, R0, R14, R17 ;  /* 0x0000000e00077224 */ /* 0x008fc800078e0211 */
[----:B01----:R-:W-:-:S06]  /*01b0*/  IMAD.WIDE R2, R7, 0x8, R8 ;  /* 0x0000000807027825 */ /* 0x003fcc00078e0208 */
[----:B------:R-:W3:Y:S01]  /*01c0*/  LDG.E.64 R2, desc[UR8][R2.64] ;  /* 0x0000000802027981 */ /* 0x000ee2000c1e1b00 */
[----:B--2---:R-:W-:Y:S01]  /*01d0*/  IMAD.WIDE R6, R7, 0x8, R10 ;  /* 0x0000000807067825 */ /* 0x004fe200078e020a */
[----:B------:R-:W-:-:S04]  /*01e0*/  IADD3 R17, PT, PT, R17, UR4, RZ ;  /* 0x0000000411117c10 */ /* 0x000fc8000fffe0ff */
[----:B------:R-:W-:Y:S01]  /*01f0*/  ISETP.GE.AND P0, PT, R17, R14, PT ;  /* 0x0000000e1100720c */ /* 0x000fe20003f06270 */
[----:B---3-5:R-:W-:-:S07]  /*0200*/  DMUL R4, R12, R2 ;  /* 0x000000020c047228 */ /* 0x028fce0000000000 */
[----:B------:R3:W-:Y:S05]  /*0210*/  STG.E.64 desc[UR8][R6.64], R4 ;  /* 0x0000000406007986 */ /* 0x0007ea000c101b08 */
[----:B------:R-:W-:Y:S05]  /*0220*/  @!P0 BRA `(.L_x_2) ;  /* 0xfffffffc00dc8947 */ /* 0x000fea000383ffff */
.L_x_1:
[----:B------:R-:W-:Y:S05]  /*0230*/  BSYNC.RECONVERGENT B0 ;  /* 0x0000000000007941 */ /* 0x000fea0003800200 */
.L_x_0:
[----:B------:R-:W-:-:S04]  /*0240*/  IADD3 R0, PT, PT, R15, R0, RZ ;  /* 0x000000000f007210 */ /* 0x000fc80007ffe0ff */
[----:B------:R-:W-:-:S13]  /*0250*/  ISETP.GE.AND P0, PT, R0, R14, PT ;  /* 0x0000000e0000720c */ /* 0x000fda0003f06270 */
[----:B------:R-:W-:Y:S05]  /*0260*/  @!P0 BRA `(.L_x_3) ;  /* 0xfffffffc00a88947 */ /* 0x000fea000383ffff */
[----:B------:R-:W-:Y:S05]  /*0270*/  EXIT ;  /* 0x000000000000794d */ /* 0x000fea0003800000 */
.L_x_4:
[----:B------:R-:W-:-:S00]  /*0280*/  BRA `(.L_x_4) ;  /* 0xfffffffc00fc7947 */ /* 0x000fc0000383ffff */
[----:B------:R-:W-:-:S00]  /*0290*/  NOP ;  /* 0x0000000000007918 */ /* 0x000fc00000000000 */
        /* <DEDUP_REMOVED lines=14> */
.L_x_5:


//--------------------- .nv.shared.reserved.0     --------------------------
	.section	.nv.shared.reserved.0,"aw",@nobits
	.weak		__nv_reservedSMEM_offset_0_alias
	.size		__nv_reservedSMEM_offset_0_alias, 0, 64
	.other		__nv_reservedSMEM_offset_0_alias,@"STO_CUDA_RESERVED_SHARED STV_DEFAULT"
__nv_reservedSMEM_offset_0_alias:
	.zero		0
	.zero		64


//--------------------- .nv.constant0._Z15A_D_in_B_kerneliPdS_S_ --------------------------
	.section	.nv.constant0._Z15A_D_in_B_kerneliPdS_S_,"a",@progbits
	.sectionflags	@""
	.align	4
.nv.constant0._Z15A_D_in_B_kerneliPdS_S_:
	.zero		928


//--------------------- SYMBOLS --------------------------

	.type		.nv.reservedSmem.offset0,@object
	.size		.nv.reservedSmem.offset0,0x4
